//
// Generated by NVIDIA NVVM Compiler
//
// Compiler Build ID: CL-36424714
// Cuda compilation tools, release 13.0, V13.0.88
// Based on NVVM 20.0.0
//

.version 9.0
.target sm_100
.address_size 64

	// .globl	_Z4testyy

.visible .entry _Z4testyy(
	.param .u64 _Z4testyy_param_0,
	.param .u64 _Z4testyy_param_1
)
{


	ret;

}


// ===== COMPILED SASS (sm_100) =====

	.target	sm_100

	.elftype	@"ET_EXEC"


//--------------------- .note.nv.tkinfo           --------------------------
	.section	.note.nv.tkinfo,"",@"SHT_NOTE"
	.sectionflags	@"SHF_NOTE_NV_TKINFO"
	.tkinfo
        /*0018*/ 	.word	0x00000002
        /*0030*/ 	.string	""
        /*0030*/ 	.string	"ptxas"
        /*0030*/ 	.string	"Cuda compilation tools, release 13.0, V13.0.88"
        /*0030*/ 	.string	"Build cuda_13.0.r13.0/compiler.36424714_0"
        /*0030*/ 	.string	"-arch sm_100 -m 64 "



//--------------------- .note.nv.cuinfo           --------------------------
	.section	.note.nv.cuinfo,"",@"SHT_NOTE"
	.sectionflags	@"SHF_NOTE_NV_CUINFO"
        /*0018*/ 	.short	0x0002
        /*001a*/ 	.short	0x0064
        /*001c*/ 	.short	0x0082
	.zero		2


//--------------------- .nv.info                  --------------------------
	.section	.nv.info,"",@"SHT_CUDA_INFO"
	.align	4


	//----- nvinfo : EIATTR_REGCOUNT
	.align		4
        /*0000*/ 	.byte	0x04, 0x2f
        /*0002*/ 	.short	(.L_1 - .L_0)
	.align		4
.L_0:
        /*0004*/ 	.word	index@(_Z4testyy)
        /*0008*/ 	.word	0x00000004


	//----- nvinfo : EIATTR_FRAME_SIZE
	.align		4
.L_1:
        /*000c*/ 	.byte	0x04, 0x11
        /*000e*/ 	.short	(.L_3 - .L_2)
	.align		4
.L_2:
        /*0010*/ 	.word	index@(_Z4testyy)
        /*0014*/ 	.word	0x00000000


	//----- nvinfo : EIATTR_MIN_STACK_SIZE
	.align		4
.L_3:
        /*0018*/ 	.byte	0x04, 0x12
        /*001a*/ 	.short	(.L_5 - .L_4)
	.align		4
.L_4:
        /*001c*/ 	.word	index@(_Z4testyy)
        /*0020*/ 	.word	0x00000000
.L_5:


//--------------------- .nv.compat                --------------------------
	.section	.nv.compat,"",@"SHT_CUDA_COMPAT_INFO"
	.align	4
        /*0000*/ 	.byte	0x02, 0x09, 0x00, 0x00, 0x02, 0x02, 0x01, 0x00, 0x02, 0x05, 0x05, 0x00, 0x03, 0x07, 0x01, 0x01
        /*0010*/ 	.byte	0x02, 0x03, 0x00, 0x00, 0x02, 0x06, 0x01, 0x00, 0x04, 0x0b, 0x08, 0x00, 0x09, 0x00, 0x00, 0x00
        /*0020*/ 	.byte	0x00, 0x00, 0x00, 0x00


//--------------------- .nv.info._Z4testyy        --------------------------
	.section	.nv.info._Z4testyy,"",@"SHT_CUDA_INFO"
	.sectionflags	@""
	.align	4


	//----- nvinfo : EIATTR_CUDA_API_VERSION
	.align		4
        /*0000*/ 	.byte	0x04, 0x37
        /*0002*/ 	.short	(.L_7 - .L_6)
.L_6:
        /*0004*/ 	.word	0x00000082


	//----- nvinfo : EIATTR_KPARAM_INFO
	.align		4
.L_7:
        /*0008*/ 	.byte	0x04, 0x17
        /*000a*/ 	.short	(.L_9 - .L_8)
.L_8:
        /*000c*/ 	.word	0x00000000
        /*0010*/ 	.short	0x0001
        /*0012*/ 	.short	0x0008
        /*0014*/ 	.byte	0x00, 0xf0, 0x21, 0x00


	//----- nvinfo : EIATTR_KPARAM_INFO
	.align		4
.L_9:
        /*0018*/ 	.byte	0x04, 0x17
        /*001a*/ 	.short	(.L_11 - .L_10)
.L_10:
        /*001c*/ 	.word	0x00000000
        /*0020*/ 	.short	0x0000
        /*0022*/ 	.short	0x0000
        /*0024*/ 	.byte	0x00, 0xf0, 0x21, 0x00


	//----- nvinfo : EIATTR_SPARSE_MMA_MASK
	.align		4
.L_11:
        /*0028*/ 	.byte	0x03, 0x50
        /*002a*/ 	.short	0x0000


	//----- nvinfo : EIATTR_MAXREG_COUNT
	.align		4
        /*002c*/ 	.byte	0x03, 0x1b
        /*002e*/ 	.short	0x00ff


	//----- nvinfo : EIATTR_MERCURY_ISA_VERSION
	.align		4
        /*0030*/ 	.byte	0x03, 0x5f
        /*0032*/ 	.short	0x0101


	//----- nvinfo : EIATTR_VRC_CTA_INIT_COUNT
	.align		4
        /*0034*/ 	.byte	0x02, 0x4a
	.zero		1
	.zero		1


	//----- nvinfo : EIATTR_EXIT_INSTR_OFFSETS
	.align		4
        /*0038*/ 	.byte	0x04, 0x1c
        /*003a*/ 	.short	(.L_13 - .L_12)


	//   ....[0]....
.L_12:
        /*003c*/ 	.word	0x00000010


	//----- nvinfo : EIATTR_CBANK_PARAM_SIZE
	.align		4
.L_13:
        /*0040*/ 	.byte	0x03, 0x19
        /*0042*/ 	.short	0x0010


	//----- nvinfo : EIATTR_PARAM_CBANK
	.align		4
        /*0044*/ 	.byte	0x04, 0x0a
        /*0046*/ 	.short	(.L_15 - .L_14)
	.align		4
.L_14:
        /*0048*/ 	.word	index@(.nv.constant0._Z4testyy)
        /*004c*/ 	.short	0x0380
        /*004e*/ 	.short	0x0010


	//----- nvinfo : EIATTR_SW_WAR
	.align		4
.L_15:
        /*0050*/ 	.byte	0x04, 0x36
        /*0052*/ 	.short	(.L_17 - .L_16)
.L_16:
        /*0054*/ 	.word	0x00000008
.L_17:


//--------------------- .nv.callgraph             --------------------------
	.section	.nv.callgraph,"",@"SHT_CUDA_CALLGRAPH"
	.align	4
	.sectionentsize	8
	.align		4
        /*0000*/ 	.word	0x00000000
	.align		4
        /*0004*/ 	.word	0xffffffff
	.align		4
        /*0008*/ 	.word	0x00000000
	.align		4
        /*000c*/ 	.word	0xfffffffe
	.align		4
        /*0010*/ 	.word	0x00000000
	.align		4
        /*0014*/ 	.word	0xfffffffd
	.align		4
        /*0018*/ 	.word	0x00000000
	.align		4
        /*001c*/ 	.word	0xfffffffc


//--------------------- .text._Z4testyy           --------------------------
	.section	.text._Z4testyy,"ax",@progbits
	.align	128
        .global         _Z4testyy
        .type           _Z4testyy,@function
        .size           _Z4testyy,(.L_x_1 - _Z4testyy)
        .other          _Z4testyy,@"STO_CUDA_ENTRY STV_DEFAULT"
_Z4testyy:
.text._Z4testyy:
[----:B------:R-:W-:Y:S01]  /*0000*/  LDC R1, c[0x0][0x37c] ;  /* 0x0000df00ff017b82 */ /* 0x000fe20000000800 */
[----:B------:R-:W-:Y:S05]  /*0010*/  EXIT ;  /* 0x000000000000794d */ /* 0x000fea0003800000 */
.L_x_0:
[----:B------:R-:W-:-:S00]  /*0020*/  BRA `(.L_x_0) ;  /* 0xfffffffc00fc7947 */ /* 0x000fc0000383ffff */
[----:B------:R-:W-:-:S00]  /*0030*/  NOP ;  /* 0x0000000000007918 */ /* 0x000fc00000000000 */
        /* <DEDUP_REMOVED lines=12> */
.L_x_1:


//--------------------- .nv.shared.reserved.0     --------------------------
	.section	.nv.shared.reserved.0,"aw",@nobits
	.weak		__nv_reservedSMEM_offset_0_alias
	.size		__nv_reservedSMEM_offset_0_alias, 0, 64
	.other		__nv_reservedSMEM_offset_0_alias,@"STO_CUDA_RESERVED_SHARED STV_DEFAULT"
__nv_reservedSMEM_offset_0_alias:
	.zero		0
	.zero		64


//--------------------- .nv.constant0._Z4testyy   --------------------------
	.section	.nv.constant0._Z4testyy,"a",@progbits
	.sectionflags	@""
	.align	4
.nv.constant0._Z4testyy:
	.zero		912


//--------------------- SYMBOLS --------------------------

	.type		.nv.reservedSmem.offset0,@object
	.size		.nv.reservedSmem.offset0,0x4
